//
// Generated by NVIDIA NVVM Compiler
//
// Compiler Build ID: CL-36424714
// Cuda compilation tools, release 13.0, V13.0.88
// Based on NVVM 20.0.0
//

.version 9.0
.target sm_100
.address_size 64

	// .globl	_Z7bellmanPfS_iiPi

.visible .entry _Z7bellmanPfS_iiPi(
	.param .u64 .ptr .align 1 _Z7bellmanPfS_iiPi_param_0,
	.param .u64 .ptr .align 1 _Z7bellmanPfS_iiPi_param_1,
	.param .u32 _Z7bellmanPfS_iiPi_param_2,
	.param .u32 _Z7bellmanPfS_iiPi_param_3,
	.param .u64 .ptr .align 1 _Z7bellmanPfS_iiPi_param_4
)
{
	.reg .pred 	%p<9>;
	.reg .b32 	%r<14>;
	.reg .b32 	%f<2>;
	.reg .b64 	%rd<9>;

	ld.param.u64 	%rd1, [_Z7bellmanPfS_iiPi_param_0];
	ld.param.u64 	%rd2, [_Z7bellmanPfS_iiPi_param_1];
	ld.param.u32 	%r2, [_Z7bellmanPfS_iiPi_param_2];
	ld.param.u32 	%r3, [_Z7bellmanPfS_iiPi_param_3];
	mov.u32 	%r5, %ctaid.x;
	mov.u32 	%r6, %ntid.x;
	mov.u32 	%r7, %tid.x;
	mad.lo.s32 	%r8, %r5, %r6, %r7;
	mov.u32 	%r9, %ctaid.y;
	mov.u32 	%r10, %ntid.y;
	mov.u32 	%r11, %tid.y;
	mad.lo.s32 	%r12, %r9, %r10, %r11;
	mad.lo.s32 	%r1, %r3, %r8, %r12;
	bar.sync 	0;
	setp.ge.s32 	%p1, %r8, %r2;
	setp.ge.s32 	%p2, %r12, %r3;
	or.pred  	%p3, %p1, %p2;
	@%p3 bra 	$L__BB0_3;
	cvta.to.global.u64 	%rd3, %rd1;
	mul.wide.s32 	%rd4, %r1, 4;
	add.s64 	%rd5, %rd3, %rd4;
	ld.global.f32 	%f1, [%rd5];
	setp.neu.f32 	%p4, %f1, 0f40000000;
	setp.neu.f32 	%p5, %f1, 0f3F800000;
	and.pred  	%p6, %p4, %p5;
	setp.neu.f32 	%p7, %f1, 0fBF800000;
	and.pred  	%p8, %p6, %p7;
	@%p8 bra 	$L__BB0_4;
	cvta.to.global.u64 	%rd6, %rd2;
	add.s64 	%rd8, %rd6, %rd4;
	st.global.f32 	[%rd8], %f1;
$L__BB0_3:
	ret;
$L__BB0_4:
	bar.sync 	0;

}


// ===== COMPILED SASS (sm_100) =====

	.target	sm_100

	.elftype	@"ET_EXEC"


//--------------------- .note.nv.tkinfo           --------------------------
	.section	.note.nv.tkinfo,"",@"SHT_NOTE"
	.sectionflags	@"SHF_NOTE_NV_TKINFO"
	.tkinfo
        /*0018*/ 	.word	0x00000002
        /*0030*/ 	.string	""
        /*0030*/ 	.string	"ptxas"
        /*0030*/ 	.string	"Cuda compilation tools, release 13.0, V13.0.88"
        /*0030*/ 	.string	"Build cuda_13.0.r13.0/compiler.36424714_0"
        /*0030*/ 	.string	"-arch sm_100 -m 64 "



//--------------------- .note.nv.cuinfo           --------------------------
	.section	.note.nv.cuinfo,"",@"SHT_NOTE"
	.sectionflags	@"SHF_NOTE_NV_CUINFO"
        /*0018*/ 	.short	0x0002
        /*001a*/ 	.short	0x0064
        /*001c*/ 	.short	0x0082
	.zero		2


//--------------------- .nv.info                  --------------------------
	.section	.nv.info,"",@"SHT_CUDA_INFO"
	.align	4


	//----- nvinfo : EIATTR_REGCOUNT
	.align		4
        /*0000*/ 	.byte	0x04, 0x2f
        /*0002*/ 	.short	(.L_1 - .L_0)
	.align		4
.L_0:
        /*0004*/ 	.word	index@(_Z7bellmanPfS_iiPi)
        /*0008*/ 	.word	0x0000000a


	//----- nvinfo : EIATTR_FRAME_SIZE
	.align		4
.L_1:
        /*000c*/ 	.byte	0x04, 0x11
        /*000e*/ 	.short	(.L_3 - .L_2)
	.align		4
.L_2:
        /*0010*/ 	.word	index@(_Z7bellmanPfS_iiPi)
        /*0014*/ 	.word	0x00000000


	//----- nvinfo : EIATTR_MIN_STACK_SIZE
	.align		4
.L_3:
        /*0018*/ 	.byte	0x04, 0x12
        /*001a*/ 	.short	(.L_5 - .L_4)
	.align		4
.L_4:
        /*001c*/ 	.word	index@(_Z7bellmanPfS_iiPi)
        /*0020*/ 	.word	0x00000000
.L_5:


//--------------------- .nv.compat                --------------------------
	.section	.nv.compat,"",@"SHT_CUDA_COMPAT_INFO"
	.align	4
        /*0000*/ 	.byte	0x02, 0x09, 0x00, 0x00, 0x02, 0x02, 0x01, 0x00, 0x02, 0x05, 0x05, 0x00, 0x03, 0x07, 0x01, 0x01
        /*0010*/ 	.byte	0x02, 0x03, 0x00, 0x00, 0x02, 0x06, 0x01, 0x00, 0x04, 0x0b, 0x08, 0x00, 0x01, 0x00, 0x00, 0x00
        /*0020*/ 	.byte	0x00, 0x00, 0x00, 0x00


//--------------------- .nv.info._Z7bellmanPfS_iiPi --------------------------
	.section	.nv.info._Z7bellmanPfS_iiPi,"",@"SHT_CUDA_INFO"
	.sectionflags	@""
	.align	4


	//----- nvinfo : EIATTR_CUDA_API_VERSION
	.align		4
        /*0000*/ 	.byte	0x04, 0x37
        /*0002*/ 	.short	(.L_7 - .L_6)
.L_6:
        /*0004*/ 	.word	0x00000082


	//----- nvinfo : EIATTR_KPARAM_INFO
	.align		4
.L_7:
        /*0008*/ 	.byte	0x04, 0x17
        /*000a*/ 	.short	(.L_9 - .L_8)
.L_8:
        /*000c*/ 	.word	0x00000000
        /*0010*/ 	.short	0x0004
        /*0012*/ 	.short	0x0018
        /*0014*/ 	.byte	0x00, 0xf5, 0x21, 0x00


	//----- nvinfo : EIATTR_KPARAM_INFO
	.align		4
.L_9:
        /*0018*/ 	.byte	0x04, 0x17
        /*001a*/ 	.short	(.L_11 - .L_10)
.L_10:
        /*001c*/ 	.word	0x00000000
        /*0020*/ 	.short	0x0003
        /*0022*/ 	.short	0x0014
        /*0024*/ 	.byte	0x00, 0xf0, 0x11, 0x00


	//----- nvinfo : EIATTR_KPARAM_INFO
	.align		4
.L_11:
        /*0028*/ 	.byte	0x04, 0x17
        /*002a*/ 	.short	(.L_13 - .L_12)
.L_12:
        /*002c*/ 	.word	0x00000000
        /*0030*/ 	.short	0x0002
        /*0032*/ 	.short	0x0010
        /*0034*/ 	.byte	0x00, 0xf0, 0x11, 0x00


	//----- nvinfo : EIATTR_KPARAM_INFO
	.align		4
.L_13:
        /*0038*/ 	.byte	0x04, 0x17
        /*003a*/ 	.short	(.L_15 - .L_14)
.L_14:
        /*003c*/ 	.word	0x00000000
        /*0040*/ 	.short	0x0001
        /*0042*/ 	.short	0x0008
        /*0044*/ 	.byte	0x00, 0xf5, 0x21, 0x00


	//----- nvinfo : EIATTR_KPARAM_INFO
	.align		4
.L_15:
        /*0048*/ 	.byte	0x04, 0x17
        /*004a*/ 	.short	(.L_17 - .L_16)
.L_16:
        /*004c*/ 	.word	0x00000000
        /*0050*/ 	.short	0x0000
        /*0052*/ 	.short	0x0000
        /*0054*/ 	.byte	0x00, 0xf5, 0x21, 0x00


	//----- nvinfo : EIATTR_SPARSE_MMA_MASK
	.align		4
.L_17:
        /*0058*/ 	.byte	0x03, 0x50
        /*005a*/ 	.short	0x0000


	//----- nvinfo : EIATTR_MAXREG_COUNT
	.align		4
        /*005c*/ 	.byte	0x03, 0x1b
        /*005e*/ 	.short	0x00ff


	//----- nvinfo : EIATTR_NUM_BARRIERS
	.align		4
        /*0060*/ 	.byte	0x02, 0x4c
        /*0062*/ 	.byte	0x01
	.zero		1


	//----- nvinfo : EIATTR_MERCURY_ISA_VERSION
	.align		4
        /*0064*/ 	.byte	0x03, 0x5f
        /*0066*/ 	.short	0x0101


	//----- nvinfo : EIATTR_VRC_CTA_INIT_COUNT
	.align		4
        /*0068*/ 	.byte	0x02, 0x4a
	.zero		1
	.zero		1


	//----- nvinfo : EIATTR_EXIT_INSTR_OFFSETS
	.align		4
        /*006c*/ 	.byte	0x04, 0x1c
        /*006e*/ 	.short	(.L_19 - .L_18)


	//   ....[0]....
.L_18:
        /*0070*/ 	.word	0x000000f0


	//   ....[1]....
        /*0074*/ 	.word	0x000001a0


	//   ....[2]....
        /*0078*/ 	.word	0x000001d0


	//----- nvinfo : EIATTR_CBANK_PARAM_SIZE
	.align		4
.L_19:
        /*007c*/ 	.byte	0x03, 0x19
        /*007e*/ 	.short	0x0020


	//----- nvinfo : EIATTR_PARAM_CBANK
	.align		4
        /*0080*/ 	.byte	0x04, 0x0a
        /*0082*/ 	.short	(.L_21 - .L_20)
	.align		4
.L_20:
        /*0084*/ 	.word	index@(.nv.constant0._Z7bellmanPfS_iiPi)
        /*0088*/ 	.short	0x0380
        /*008a*/ 	.short	0x0020


	//----- nvinfo : EIATTR_SW_WAR
	.align		4
.L_21:
        /*008c*/ 	.byte	0x04, 0x36
        /*008e*/ 	.short	(.L_23 - .L_22)
.L_22:
        /*0090*/ 	.word	0x00000008
.L_23:


//--------------------- .nv.callgraph             --------------------------
	.section	.nv.callgraph,"",@"SHT_CUDA_CALLGRAPH"
	.align	4
	.sectionentsize	8
	.align		4
        /*0000*/ 	.word	0x00000000
	.align		4
        /*0004*/ 	.word	0xffffffff
	.align		4
        /*0008*/ 	.word	0x00000000
	.align		4
        /*000c*/ 	.word	0xfffffffe
	.align		4
        /*0010*/ 	.word	0x00000000
	.align		4
        /*0014*/ 	.word	0xfffffffd
	.align		4
        /*0018*/ 	.word	0x00000000
	.align		4
        /*001c*/ 	.word	0xfffffffc


//--------------------- .text._Z7bellmanPfS_iiPi  --------------------------
	.section	.text._Z7bellmanPfS_iiPi,"ax",@progbits
	.align	128
        .global         _Z7bellmanPfS_iiPi
        .type           _Z7bellmanPfS_iiPi,@function
        .size           _Z7bellmanPfS_iiPi,(.L_x_1 - _Z7bellmanPfS_iiPi)
        .other          _Z7bellmanPfS_iiPi,@"STO_CUDA_ENTRY STV_DEFAULT"
_Z7bellmanPfS_iiPi:
.text._Z7bellmanPfS_iiPi:
[----:B------:R-:W-:Y:S01]  /*0000*/  LDC R1, c[0x0][0x37c] ;  /* 0x0000df00ff017b82 */ /* 0x000fe20000000800 */
[----:B------:R-:W0:Y:S07]  /*0010*/  S2R R2, SR_TID.Y ;  /* 0x0000000000027919 */ /* 0x000e2e0000002200 */
[----:B------:R-:W1:Y:S01]  /*0020*/  LDC R0, c[0x0][0x360] ;  /* 0x0000d800ff007b82 */ /* 0x000e620000000800 */
[----:B------:R-:W2:Y:S01]  /*0030*/  LDCU UR6, c[0x0][0x394] ;  /* 0x00007280ff0677ac */ /* 0x000ea20008000800 */
[----:B------:R-:W1:Y:S01]  /*0040*/  S2R R5, SR_TID.X ;  /* 0x0000000000057919 */ /* 0x000e620000002100 */
[----:B------:R-:W3:Y:S05]  /*0050*/  LDCU UR7, c[0x0][0x390] ;  /* 0x00007200ff0777ac */ /* 0x000eea0008000800 */
[----:B------:R-:W0:Y:S08]  /*0060*/  S2UR UR5, SR_CTAID.Y ;  /* 0x00000000000579c3 */ /* 0x000e300000002600 */
[----:B------:R-:W0:Y:S08]  /*0070*/  LDC R3, c[0x0][0x364] ;  /* 0x0000d900ff037b82 */ /* 0x000e300000000800 */
[----:B------:R-:W1:Y:S01]  /*0080*/  S2UR UR4, SR_CTAID.X ;  /* 0x00000000000479c3 */ /* 0x000e620000002500 */
[----:B0-----:R-:W-:-:S07]  /*0090*/  IMAD R3, R3, UR5, R2 ;  /* 0x0000000503037c24 */ /* 0x001fce000f8e0202 */
[----:B------:R-:W-:Y:S01]  /*00a0*/  BAR.SYNC.DEFER_BLOCKING 0x0 ;  /* 0x0000000000007b1d */ /* 0x000fe20000010000 */
[----:B--2---:R-:W-:Y:S01]  /*00b0*/  ISETP.GE.AND P0, PT, R3, UR6, PT ;  /* 0x0000000603007c0c */ /* 0x004fe2000bf06270 */
[----:B-1----:R-:W-:-:S04]  /*00c0*/  IMAD R0, R0, UR4, R5 ;  /* 0x0000000400007c24 */ /* 0x002fc8000f8e0205 */
[C---:B------:R-:W-:Y:S01]  /*00d0*/  IMAD R7, R0.reuse, UR6, R3 ;  /* 0x0000000600077c24 */ /* 0x040fe2000f8e0203 */
[----:B---3--:R-:W-:-:S13]  /*00e0*/  ISETP.GE.OR P0, PT, R0, UR7, P0 ;  /* 0x0000000700007c0c */ /* 0x008fda0008706670 */
[----:B------:R-:W-:Y:S05]  /*00f0*/  @P0 EXIT ;  /* 0x000000000000094d */ /* 0x000fea0003800000 */
[----:B------:R-:W0:Y:S01]  /*0100*/  LDC.64 R2, c[0x0][0x380] ;  /* 0x0000e000ff027b82 */ /* 0x000e220000000a00 */
[----:B------:R-:W1:Y:S01]  /*0110*/  LDCU.64 UR4, c[0x0][0x358] ;  /* 0x00006b00ff0477ac */ /* 0x000e620008000a00 */
[----:B0-----:R-:W-:-:S06]  /*0120*/  IMAD.WIDE R2, R7, 0x4, R2 ;  /* 0x0000000407027825 */ /* 0x001fcc00078e0202 */
[----:B-1----:R-:W2:Y:S02]  /*0130*/  LDG.E R3, desc[UR4][R2.64] ;  /* 0x0000000402037981 */ /* 0x002ea4000c1e1900 */
[----:B--2---:R-:W-:-:S04]  /*0140*/  FSETP.NEU.AND P0, PT, R3, 1, PT ;  /* 0x3f8000000300780b */ /* 0x004fc80003f0d000 */
[----:B------:R-:W-:-:S04]  /*0150*/  FSETP.NEU.AND P0, PT, R3, 2, P0 ;  /* 0x400000000300780b */ /* 0x000fc8000070d000 */
[----:B------:R-:W-:-:S13]  /*0160*/  FSETP.NEU.AND P0, PT, R3, -1, P0 ;  /* 0xbf8000000300780b */ /* 0x000fda000070d000 */
[----:B------:R-:W0:Y:S02]  /*0170*/  @!P0 LDC.64 R4, c[0x0][0x388] ;  /* 0x0000e200ff048b82 */ /* 0x000e240000000a00 */
[----:B0-----:R-:W-:-:S05]  /*0180*/  @!P0 IMAD.WIDE R4, R7, 0x4, R4 ;  /* 0x0000000407048825 */ /* 0x001fca00078e0204 */
[----:B------:R0:W-:Y:S01]  /*0190*/  @!P0 STG.E desc[UR4][R4.64], R3 ;  /* 0x0000000304008986 */ /* 0x0001e2000c101904 */
[----:B------:R-:W-:Y:S05]  /*01a0*/  @!P0 EXIT ;  /* 0x000000000000894d */ /* 0x000fea0003800000 */
[----:B------:R-:W-:Y:S06]  /*01b0*/  BAR.SYNC.DEFER_BLOCKING 0x0 ;  /* 0x0000000000007b1d */ /* 0x000fec0000010000 */
[----:B------:R-:W-:Y:S05]  /*01c0*/  WARPSYNC.ALL ;  /* 0x0000000000007948 */ /* 0x000fea0003800000 */
[----:B------:R-:W-:Y:S05]  /*01d0*/  EXIT ;  /* 0x000000000000794d */ /* 0x000fea0003800000 */
.L_x_0:
[----:B------:R-:W-:-:S00]  /*01e0*/  BRA `(.L_x_0) ;  /* 0xfffffffc00fc7947 */ /* 0x000fc0000383ffff */
[----:B------:R-:W-:-:S00]  /*01f0*/  NOP ;  /* 0x0000000000007918 */ /* 0x000fc00000000000 */
        /* <DEDUP_REMOVED lines=8> */
.L_x_1:


//--------------------- .nv.shared.reserved.0     --------------------------
	.section	.nv.shared.reserved.0,"aw",@nobits
	.weak		__nv_reservedSMEM_offset_0_alias
	.size		__nv_reservedSMEM_offset_0_alias, 0, 64
	.other		__nv_reservedSMEM_offset_0_alias,@"STO_CUDA_RESERVED_SHARED STV_DEFAULT"
__nv_reservedSMEM_offset_0_alias:
	.zero		0
	.zero		64


//--------------------- .nv.constant0._Z7bellmanPfS_iiPi --------------------------
	.section	.nv.constant0._Z7bellmanPfS_iiPi,"a",@progbits
	.sectionflags	@""
	.align	4
.nv.constant0._Z7bellmanPfS_iiPi:
	.zero		928


//--------------------- SYMBOLS --------------------------

	.type		.nv.reservedSmem.offset0,@object
	.size		.nv.reservedSmem.offset0,0x4
